//
// Generated by NVIDIA NVVM Compiler
//
// Compiler Build ID: CL-36424714
// Cuda compilation tools, release 13.0, V13.0.88
// Based on NVVM 20.0.0
//

.version 9.0
.target sm_100
.address_size 64

	// .globl	_Z9bodyForceP4Bodyfi

.visible .entry _Z9bodyForceP4Bodyfi(
	.param .u64 .ptr .align 1 _Z9bodyForceP4Bodyfi_param_0,
	.param .f32 _Z9bodyForceP4Bodyfi_param_1,
	.param .u32 _Z9bodyForceP4Bodyfi_param_2
)
{
	.reg .pred 	%p<9>;
	.reg .b32 	%r<19>;
	.reg .b32 	%f<164>;
	.reg .b64 	%rd<15>;

	ld.param.u64 	%rd5, [_Z9bodyForceP4Bodyfi_param_0];
	ld.param.f32 	%f31, [_Z9bodyForceP4Bodyfi_param_1];
	ld.param.u32 	%r10, [_Z9bodyForceP4Bodyfi_param_2];
	cvta.to.global.u64 	%rd1, %rd5;
	mov.u32 	%r11, %ntid.x;
	mov.u32 	%r12, %ctaid.x;
	mov.u32 	%r13, %tid.x;
	mad.lo.s32 	%r1, %r11, %r12, %r13;
	setp.ge.s32 	%p1, %r1, %r10;
	@%p1 bra 	$L__BB0_11;
	setp.lt.s32 	%p2, %r10, 1;
	mov.f32 	%f161, 0f00000000;
	mov.f32 	%f162, %f161;
	mov.f32 	%f163, %f161;
	@%p2 bra 	$L__BB0_10;
	mul.wide.s32 	%rd6, %r1, 24;
	add.s64 	%rd7, %rd1, %rd6;
	ld.global.f32 	%f1, [%rd7];
	ld.global.f32 	%f2, [%rd7+4];
	ld.global.f32 	%f3, [%rd7+8];
	and.b32  	%r2, %r10, 3;
	setp.lt.u32 	%p3, %r10, 4;
	mov.f32 	%f163, 0f00000000;
	mov.b32 	%r18, 0;
	mov.f32 	%f162, %f163;
	mov.f32 	%f161, %f163;
	@%p3 bra 	$L__BB0_5;
	and.b32  	%r18, %r10, 2147483644;
	neg.s32 	%r16, %r18;
	add.s64 	%rd14, %rd1, 48;
	mov.f32 	%f163, 0f00000000;
$L__BB0_4:
	.pragma "nounroll";
	ld.global.f32 	%f36, [%rd14+-48];
	sub.f32 	%f37, %f36, %f1;
	ld.global.f32 	%f38, [%rd14+-44];
	sub.f32 	%f39, %f38, %f2;
	ld.global.f32 	%f40, [%rd14+-40];
	sub.f32 	%f41, %f40, %f3;
	mul.f32 	%f42, %f39, %f39;
	fma.rn.f32 	%f43, %f37, %f37, %f42;
	fma.rn.f32 	%f44, %f41, %f41, %f43;
	add.f32 	%f45, %f44, 0f3089705F;
	rsqrt.approx.f32 	%f46, %f45;
	mul.f32 	%f47, %f46, %f46;
	mul.f32 	%f48, %f46, %f47;
	fma.rn.f32 	%f49, %f37, %f48, %f161;
	fma.rn.f32 	%f50, %f39, %f48, %f162;
	fma.rn.f32 	%f51, %f41, %f48, %f163;
	ld.global.f32 	%f52, [%rd14+-24];
	sub.f32 	%f53, %f52, %f1;
	ld.global.f32 	%f54, [%rd14+-20];
	sub.f32 	%f55, %f54, %f2;
	ld.global.f32 	%f56, [%rd14+-16];
	sub.f32 	%f57, %f56, %f3;
	mul.f32 	%f58, %f55, %f55;
	fma.rn.f32 	%f59, %f53, %f53, %f58;
	fma.rn.f32 	%f60, %f57, %f57, %f59;
	add.f32 	%f61, %f60, 0f3089705F;
	rsqrt.approx.f32 	%f62, %f61;
	mul.f32 	%f63, %f62, %f62;
	mul.f32 	%f64, %f62, %f63;
	fma.rn.f32 	%f65, %f53, %f64, %f49;
	fma.rn.f32 	%f66, %f55, %f64, %f50;
	fma.rn.f32 	%f67, %f57, %f64, %f51;
	ld.global.f32 	%f68, [%rd14];
	sub.f32 	%f69, %f68, %f1;
	ld.global.f32 	%f70, [%rd14+4];
	sub.f32 	%f71, %f70, %f2;
	ld.global.f32 	%f72, [%rd14+8];
	sub.f32 	%f73, %f72, %f3;
	mul.f32 	%f74, %f71, %f71;
	fma.rn.f32 	%f75, %f69, %f69, %f74;
	fma.rn.f32 	%f76, %f73, %f73, %f75;
	add.f32 	%f77, %f76, 0f3089705F;
	rsqrt.approx.f32 	%f78, %f77;
	mul.f32 	%f79, %f78, %f78;
	mul.f32 	%f80, %f78, %f79;
	fma.rn.f32 	%f81, %f69, %f80, %f65;
	fma.rn.f32 	%f82, %f71, %f80, %f66;
	fma.rn.f32 	%f83, %f73, %f80, %f67;
	ld.global.f32 	%f84, [%rd14+24];
	sub.f32 	%f85, %f84, %f1;
	ld.global.f32 	%f86, [%rd14+28];
	sub.f32 	%f87, %f86, %f2;
	ld.global.f32 	%f88, [%rd14+32];
	sub.f32 	%f89, %f88, %f3;
	mul.f32 	%f90, %f87, %f87;
	fma.rn.f32 	%f91, %f85, %f85, %f90;
	fma.rn.f32 	%f92, %f89, %f89, %f91;
	add.f32 	%f93, %f92, 0f3089705F;
	rsqrt.approx.f32 	%f94, %f93;
	mul.f32 	%f95, %f94, %f94;
	mul.f32 	%f96, %f94, %f95;
	fma.rn.f32 	%f161, %f85, %f96, %f81;
	fma.rn.f32 	%f162, %f87, %f96, %f82;
	fma.rn.f32 	%f163, %f89, %f96, %f83;
	add.s32 	%r16, %r16, 4;
	add.s64 	%rd14, %rd14, 96;
	setp.ne.s32 	%p4, %r16, 0;
	@%p4 bra 	$L__BB0_4;
$L__BB0_5:
	setp.eq.s32 	%p5, %r2, 0;
	@%p5 bra 	$L__BB0_10;
	setp.eq.s32 	%p6, %r2, 1;
	@%p6 bra 	$L__BB0_8;
	mul.wide.u32 	%rd8, %r18, 24;
	add.s64 	%rd9, %rd1, %rd8;
	ld.global.f32 	%f98, [%rd9];
	sub.f32 	%f99, %f98, %f1;
	ld.global.f32 	%f100, [%rd9+4];
	sub.f32 	%f101, %f100, %f2;
	ld.global.f32 	%f102, [%rd9+8];
	sub.f32 	%f103, %f102, %f3;
	mul.f32 	%f104, %f101, %f101;
	fma.rn.f32 	%f105, %f99, %f99, %f104;
	fma.rn.f32 	%f106, %f103, %f103, %f105;
	add.f32 	%f107, %f106, 0f3089705F;
	rsqrt.approx.f32 	%f108, %f107;
	mul.f32 	%f109, %f108, %f108;
	mul.f32 	%f110, %f108, %f109;
	fma.rn.f32 	%f111, %f99, %f110, %f161;
	fma.rn.f32 	%f112, %f101, %f110, %f162;
	fma.rn.f32 	%f113, %f103, %f110, %f163;
	ld.global.f32 	%f114, [%rd9+24];
	sub.f32 	%f115, %f114, %f1;
	ld.global.f32 	%f116, [%rd9+28];
	sub.f32 	%f117, %f116, %f2;
	ld.global.f32 	%f118, [%rd9+32];
	sub.f32 	%f119, %f118, %f3;
	mul.f32 	%f120, %f117, %f117;
	fma.rn.f32 	%f121, %f115, %f115, %f120;
	fma.rn.f32 	%f122, %f119, %f119, %f121;
	add.f32 	%f123, %f122, 0f3089705F;
	rsqrt.approx.f32 	%f124, %f123;
	mul.f32 	%f125, %f124, %f124;
	mul.f32 	%f126, %f124, %f125;
	fma.rn.f32 	%f161, %f115, %f126, %f111;
	fma.rn.f32 	%f162, %f117, %f126, %f112;
	fma.rn.f32 	%f163, %f119, %f126, %f113;
	add.s32 	%r18, %r18, 2;
$L__BB0_8:
	and.b32  	%r15, %r10, 1;
	setp.eq.b32 	%p7, %r15, 1;
	not.pred 	%p8, %p7;
	@%p8 bra 	$L__BB0_10;
	mul.wide.u32 	%rd10, %r18, 24;
	add.s64 	%rd11, %rd1, %rd10;
	ld.global.f32 	%f127, [%rd11];
	sub.f32 	%f128, %f127, %f1;
	ld.global.f32 	%f129, [%rd11+4];
	sub.f32 	%f130, %f129, %f2;
	ld.global.f32 	%f131, [%rd11+8];
	sub.f32 	%f132, %f131, %f3;
	mul.f32 	%f133, %f130, %f130;
	fma.rn.f32 	%f134, %f128, %f128, %f133;
	fma.rn.f32 	%f135, %f132, %f132, %f134;
	add.f32 	%f136, %f135, 0f3089705F;
	rsqrt.approx.f32 	%f137, %f136;
	mul.f32 	%f138, %f137, %f137;
	mul.f32 	%f139, %f137, %f138;
	fma.rn.f32 	%f161, %f128, %f139, %f161;
	fma.rn.f32 	%f162, %f130, %f139, %f162;
	fma.rn.f32 	%f163, %f132, %f139, %f163;
$L__BB0_10:
	mul.wide.s32 	%rd12, %r1, 24;
	add.s64 	%rd13, %rd1, %rd12;
	ld.global.f32 	%f140, [%rd13+12];
	fma.rn.f32 	%f141, %f31, %f161, %f140;
	st.global.f32 	[%rd13+12], %f141;
	ld.global.f32 	%f142, [%rd13+16];
	fma.rn.f32 	%f143, %f31, %f162, %f142;
	st.global.f32 	[%rd13+16], %f143;
	ld.global.f32 	%f144, [%rd13+20];
	fma.rn.f32 	%f145, %f31, %f163, %f144;
	st.global.f32 	[%rd13+20], %f145;
$L__BB0_11:
	ret;

}


// ===== COMPILED SASS (sm_100) =====

	.target	sm_100

	.elftype	@"ET_EXEC"


//--------------------- .note.nv.tkinfo           --------------------------
	.section	.note.nv.tkinfo,"",@"SHT_NOTE"
	.sectionflags	@"SHF_NOTE_NV_TKINFO"
	.tkinfo
        /*0018*/ 	.word	0x00000002
        /*0030*/ 	.string	""
        /*0030*/ 	.string	"ptxas"
        /*0030*/ 	.string	"Cuda compilation tools, release 13.0, V13.0.88"
        /*0030*/ 	.string	"Build cuda_13.0.r13.0/compiler.36424714_0"
        /*0030*/ 	.string	"-arch sm_100 -m 64 "



//--------------------- .note.nv.cuinfo           --------------------------
	.section	.note.nv.cuinfo,"",@"SHT_NOTE"
	.sectionflags	@"SHF_NOTE_NV_CUINFO"
        /*0018*/ 	.short	0x0002
        /*001a*/ 	.short	0x0064
        /*001c*/ 	.short	0x0082
	.zero		2


//--------------------- .nv.info                  --------------------------
	.section	.nv.info,"",@"SHT_CUDA_INFO"
	.align	4


	//----- nvinfo : EIATTR_REGCOUNT
	.align		4
        /*0000*/ 	.byte	0x04, 0x2f
        /*0002*/ 	.short	(.L_1 - .L_0)
	.align		4
.L_0:
        /*0004*/ 	.word	index@(_Z9bodyForceP4Bodyfi)
        /*0008*/ 	.word	0x00000020


	//----- nvinfo : EIATTR_FRAME_SIZE
	.align		4
.L_1:
        /*000c*/ 	.byte	0x04, 0x11
        /*000e*/ 	.short	(.L_3 - .L_2)
	.align		4
.L_2:
        /*0010*/ 	.word	index@(_Z9bodyForceP4Bodyfi)
        /*0014*/ 	.word	0x00000000


	//----- nvinfo : EIATTR_MIN_STACK_SIZE
	.align		4
.L_3:
        /*0018*/ 	.byte	0x04, 0x12
        /*001a*/ 	.short	(.L_5 - .L_4)
	.align		4
.L_4:
        /*001c*/ 	.word	index@(_Z9bodyForceP4Bodyfi)
        /*0020*/ 	.word	0x00000000
.L_5:


//--------------------- .nv.compat                --------------------------
	.section	.nv.compat,"",@"SHT_CUDA_COMPAT_INFO"
	.align	4
        /*0000*/ 	.byte	0x02, 0x09, 0x00, 0x00, 0x02, 0x02, 0x01, 0x00, 0x02, 0x05, 0x05, 0x00, 0x03, 0x07, 0x01, 0x01
        /*0010*/ 	.byte	0x02, 0x03, 0x00, 0x00, 0x02, 0x06, 0x01, 0x00, 0x04, 0x0b, 0x08, 0x00, 0x01, 0x00, 0x00, 0x00
        /*0020*/ 	.byte	0x00, 0x00, 0x00, 0x00


//--------------------- .nv.info._Z9bodyForceP4Bodyfi --------------------------
	.section	.nv.info._Z9bodyForceP4Bodyfi,"",@"SHT_CUDA_INFO"
	.sectionflags	@""
	.align	4


	//----- nvinfo : EIATTR_CUDA_API_VERSION
	.align		4
        /*0000*/ 	.byte	0x04, 0x37
        /*0002*/ 	.short	(.L_7 - .L_6)
.L_6:
        /*0004*/ 	.word	0x00000082


	//----- nvinfo : EIATTR_KPARAM_INFO
	.align		4
.L_7:
        /*0008*/ 	.byte	0x04, 0x17
        /*000a*/ 	.short	(.L_9 - .L_8)
.L_8:
        /*000c*/ 	.word	0x00000000
        /*0010*/ 	.short	0x0002
        /*0012*/ 	.short	0x000c
        /*0014*/ 	.byte	0x00, 0xf0, 0x11, 0x00


	//----- nvinfo : EIATTR_KPARAM_INFO
	.align		4
.L_9:
        /*0018*/ 	.byte	0x04, 0x17
        /*001a*/ 	.short	(.L_11 - .L_10)
.L_10:
        /*001c*/ 	.word	0x00000000
        /*0020*/ 	.short	0x0001
        /*0022*/ 	.short	0x0008
        /*0024*/ 	.byte	0x00, 0xf0, 0x11, 0x00


	//----- nvinfo : EIATTR_KPARAM_INFO
	.align		4
.L_11:
        /*0028*/ 	.byte	0x04, 0x17
        /*002a*/ 	.short	(.L_13 - .L_12)
.L_12:
        /*002c*/ 	.word	0x00000000
        /*0030*/ 	.short	0x0000
        /*0032*/ 	.short	0x0000
        /*0034*/ 	.byte	0x00, 0xf5, 0x21, 0x00


	//----- nvinfo : EIATTR_SPARSE_MMA_MASK
	.align		4
.L_13:
        /*0038*/ 	.byte	0x03, 0x50
        /*003a*/ 	.short	0x0000


	//----- nvinfo : EIATTR_MAXREG_COUNT
	.align		4
        /*003c*/ 	.byte	0x03, 0x1b
        /*003e*/ 	.short	0x00ff


	//----- nvinfo : EIATTR_MERCURY_ISA_VERSION
	.align		4
        /*0040*/ 	.byte	0x03, 0x5f
        /*0042*/ 	.short	0x0101


	//----- nvinfo : EIATTR_VRC_CTA_INIT_COUNT
	.align		4
        /*0044*/ 	.byte	0x02, 0x4a
	.zero		1
	.zero		1


	//----- nvinfo : EIATTR_EXIT_INSTR_OFFSETS
	.align		4
        /*0048*/ 	.byte	0x04, 0x1c
        /*004a*/ 	.short	(.L_15 - .L_14)


	//   ....[0]....
.L_14:
        /*004c*/ 	.word	0x00000070


	//   ....[1]....
        /*0050*/ 	.word	0x00000c30


	//----- nvinfo : EIATTR_CBANK_PARAM_SIZE
	.align		4
.L_15:
        /*0054*/ 	.byte	0x03, 0x19
        /*0056*/ 	.short	0x0010


	//----- nvinfo : EIATTR_PARAM_CBANK
	.align		4
        /*0058*/ 	.byte	0x04, 0x0a
        /*005a*/ 	.short	(.L_17 - .L_16)
	.align		4
.L_16:
        /*005c*/ 	.word	index@(.nv.constant0._Z9bodyForceP4Bodyfi)
        /*0060*/ 	.short	0x0380
        /*0062*/ 	.short	0x0010


	//----- nvinfo : EIATTR_SW_WAR
	.align		4
.L_17:
        /*0064*/ 	.byte	0x04, 0x36
        /*0066*/ 	.short	(.L_19 - .L_18)
.L_18:
        /*0068*/ 	.word	0x00000008
.L_19:


//--------------------- .nv.callgraph             --------------------------
	.section	.nv.callgraph,"",@"SHT_CUDA_CALLGRAPH"
	.align	4
	.sectionentsize	8
	.align		4
        /*0000*/ 	.word	0x00000000
	.align		4
        /*0004*/ 	.word	0xffffffff
	.align		4
        /*0008*/ 	.word	0x00000000
	.align		4
        /*000c*/ 	.word	0xfffffffe
	.align		4
        /*0010*/ 	.word	0x00000000
	.align		4
        /*0014*/ 	.word	0xfffffffd
	.align		4
        /*0018*/ 	.word	0x00000000
	.align		4
        /*001c*/ 	.word	0xfffffffc


//--------------------- .text._Z9bodyForceP4Bodyfi --------------------------
	.section	.text._Z9bodyForceP4Bodyfi,"ax",@progbits
	.align	128
        .global         _Z9bodyForceP4Bodyfi
        .type           _Z9bodyForceP4Bodyfi,@function
        .size           _Z9bodyForceP4Bodyfi,(.L_x_5 - _Z9bodyForceP4Bodyfi)
        .other          _Z9bodyForceP4Bodyfi,@"STO_CUDA_ENTRY STV_DEFAULT"
_Z9bodyForceP4Bodyfi:
.text._Z9bodyForceP4Bodyfi:
[----:B------:R-:W-:Y:S01]  /*0000*/  LDC R1, c[0x0][0x37c] ;  /* 0x0000df00ff017b82 */ /* 0x000fe20000000800 */
[----:B------:R-:W0:Y:S01]  /*0010*/  S2R R7, SR_CTAID.X ;  /* 0x0000000000077919 */ /* 0x000e220000002500 */
[----:B------:R-:W0:Y:S01]  /*0020*/  LDCU UR4, c[0x0][0x360] ;  /* 0x00006c00ff0477ac */ /* 0x000e220008000800 */
[----:B------:R-:W0:Y:S01]  /*0030*/  S2R R0, SR_TID.X ;  /* 0x0000000000007919 */ /* 0x000e220000002100 */
[----:B------:R-:W1:Y:S01]  /*0040*/  LDCU UR9, c[0x0][0x38c] ;  /* 0x00007180ff0977ac */ /* 0x000e620008000800 */
[----:B0-----:R-:W-:-:S05]  /*0050*/  IMAD R7, R7, UR4, R0 ;  /* 0x0000000407077c24 */ /* 0x001fca000f8e0200 */
[----:B-1----:R-:W-:-:S13]  /*0060*/  ISETP.GE.AND P0, PT, R7, UR9, PT ;  /* 0x0000000907007c0c */ /* 0x002fda000bf06270 */
[----:B------:R-:W-:Y:S05]  /*0070*/  @P0 EXIT ;  /* 0x000000000000094d */ /* 0x000fea0003800000 */
[----:B------:R-:W-:Y:S01]  /*0080*/  UISETP.GE.AND UP0, UPT, UR9, 0x1, UPT ;  /* 0x000000010900788c */ /* 0x000fe2000bf06270 */
[----:B------:R-:W-:Y:S01]  /*0090*/  HFMA2 R15, -RZ, RZ, 0, 0 ;  /* 0x00000000ff0f7431 */ /* 0x000fe200000001ff */
[----:B------:R-:W-:Y:S01]  /*00a0*/  MOV R19, RZ ;  /* 0x000000ff00137202 */ /* 0x000fe20000000f00 */
[----:B------:R-:W-:Y:S01]  /*00b0*/  HFMA2 R0, -RZ, RZ, 0, 0 ;  /* 0x00000000ff007431 */ /* 0x000fe200000001ff */
[----:B------:R-:W0:Y:S05]  /*00c0*/  LDCU.64 UR10, c[0x0][0x358] ;  /* 0x00006b00ff0a77ac */ /* 0x000e2a0008000a00 */
[----:B------:R-:W-:Y:S05]  /*00d0*/  BRA.U !UP0, `(.L_x_0) ;  /* 0x0000000908a47547 */ /* 0x000fea000b800000 */
[----:B------:R-:W1:Y:S02]  /*00e0*/  LDC.64 R4, c[0x0][0x380] ;  /* 0x0000e000ff047b82 */ /* 0x000e640000000a00 */
[----:B-1----:R-:W-:-:S05]  /*00f0*/  IMAD.WIDE R2, R7, 0x18, R4 ;  /* 0x0000001807027825 */ /* 0x002fca00078e0204 */
[----:B0-----:R0:W5:Y:S04]  /*0100*/  LDG.E R6, desc[UR10][R2.64] ;  /* 0x0000000a02067981 */ /* 0x001168000c1e1900 */
[----:B------:R0:W5:Y:S04]  /*0110*/  LDG.E R8, desc[UR10][R2.64+0x4] ;  /* 0x0000040a02087981 */ /* 0x000168000c1e1900 */
[----:B------:R0:W5:Y:S01]  /*0120*/  LDG.E R9, desc[UR10][R2.64+0x8] ;  /* 0x0000080a02097981 */ /* 0x000162000c1e1900 */
[----:B------:R-:W-:Y:S01]  /*0130*/  UISETP.GE.U32.AND UP1, UPT, UR9, 0x4, UPT ;  /* 0x000000040900788c */ /* 0x000fe2000bf26070 */
[----:B------:R-:W-:Y:S01]  /*0140*/  MOV R0, RZ ;  /* 0x000000ff00007202 */ /* 0x000fe20000000f00 */
[----:B------:R-:W-:Y:S01]  /*0150*/  ULOP3.LUT UR6, UR9, 0x3, URZ, 0xc0, !UPT ;  /* 0x0000000309067892 */ /* 0x000fe2000f8ec0ff */
[----:B------:R-:W-:-:S02]  /*0160*/  MOV R11, RZ ;  /* 0x000000ff000b7202 */ /* 0x000fc40000000f00 */
[----:B------:R-:W-:Y:S01]  /*0170*/  MOV R19, RZ ;  /* 0x000000ff00137202 */ /* 0x000fe20000000f00 */
[----:B------:R-:W-:Y:S01]  /*0180*/  UISETP.NE.AND UP0, UPT, UR6, URZ, UPT ;  /* 0x000000ff0600728c */ /* 0x000fe2000bf05270 */
[----:B------:R-:W-:Y:S02]  /*0190*/  MOV R15, RZ ;  /* 0x000000ff000f7202 */ /* 0x000fe40000000f00 */
[----:B0-----:R-:W-:Y:S08]  /*01a0*/  BRA.U !UP1, `(.L_x_1) ;  /* 0x0000000509687547 */ /* 0x001ff0000b800000 */
[----:B------:R-:W0:Y:S01]  /*01b0*/  LDCU.64 UR4, c[0x0][0x380] ;  /* 0x00007000ff0477ac */ /* 0x000e220008000a00 */
[----:B------:R-:W-:Y:S01]  /*01c0*/  MOV R0, RZ ;  /* 0x000000ff00007202 */ /* 0x000fe20000000f00 */
[----:B------:R-:W-:-:S04]  /*01d0*/  ULOP3.LUT UR7, UR9, 0x7ffffffc, URZ, 0xc0, !UPT ;  /* 0x7ffffffc09077892 */ /* 0x000fc8000f8ec0ff */
[----:B------:R-:W-:Y:S02]  /*01e0*/  UIADD3 UR8, UPT, UPT, -UR7, URZ, URZ ;  /* 0x000000ff07087290 */ /* 0x000fe4000fffe1ff */
[----:B------:R-:W-:Y:S01]  /*01f0*/  MOV R11, UR7 ;  /* 0x00000007000b7c02 */ /* 0x000fe20008000f00 */
[----:B0-----:R-:W-:-:S04]  /*0200*/  UIADD3 UR4, UP1, UPT, UR4, 0x30, URZ ;  /* 0x0000003004047890 */ /* 0x001fc8000ff3e0ff */
[----:B------:R-:W-:Y:S02]  /*0210*/  UIADD3.X UR5, UPT, UPT, URZ, UR5, URZ, UP1, !UPT ;  /* 0x00000005ff057290 */ /* 0x000fe40008ffe4ff */
[----:B------:R-:W-:-:S04]  /*0220*/  MOV R2, UR4 ;  /* 0x0000000400027c02 */ /* 0x000fc80008000f00 */
[----:B------:R-:W-:-:S07]  /*0230*/  MOV R3, UR5 ;  /* 0x0000000500037c02 */ /* 0x000fce0008000f00 */
.L_x_2:
[----:B------:R-:W2:Y:S04]  /*0240*/  LDG.E R16, desc[UR10][R2.64+-0x2c] ;  /* 0xffffd40a02107981 */ /* 0x000ea8000c1e1900 */
[----:B------:R-:W3:Y:S04]  /*0250*/  LDG.E R13, desc[UR10][R2.64+-0x30] ;  /* 0xffffd00a020d7981 */ /* 0x000ee8000c1e1900 */
[----:B------:R-:W4:Y:S04]  /*0260*/  LDG.E R10, desc[UR10][R2.64+-0x28] ;  /* 0xffffd80a020a7981 */ /* 0x000f28000c1e1900 */
        /* <DEDUP_REMOVED lines=8> */
[----:B------:R-:W4:Y:S01]  /*02f0*/  LDG.E R12, desc[UR10][R2.64+0x20] ;  /* 0x0000200a020c7981 */ /* 0x000f22000c1e1900 */
[----:B------:R-:W-:-:S04]  /*0300*/  UIADD3 UR8, UPT, UPT, UR8, 0x4, URZ ;  /* 0x0000000408087890 */ /* 0x000fc8000fffe0ff */
[----:B------:R-:W-:Y:S01]  /*0310*/  UISETP.NE.AND UP1, UPT, UR8, URZ, UPT ;  /* 0x000000ff0800728c */ /* 0x000fe2000bf25270 */
[----:B--2--5:R-:W-:Y:S01]  /*0320*/  FADD R16, -R8, R16 ;  /* 0x0000001008107221 */ /* 0x024fe20000000100 */
[----:B---3--:R-:W-:-:S03]  /*0330*/  FADD R14, -R6, R13 ;  /* 0x0000000d060e7221 */ /* 0x008fc60000000100 */
[----:B------:R-:W-:Y:S01]  /*0340*/  FMUL R22, R16, R16 ;  /* 0x0000001010167220 */ /* 0x000fe20000400000 */
[----:B----4-:R-:W-:-:S03]  /*0350*/  FADD R13, -R9, R10 ;  /* 0x0000000a090d7221 */ /* 0x010fc60000000100 */
[----:B------:R-:W-:-:S04]  /*0360*/  FFMA R22, R14, R14, R22 ;  /* 0x0000000e0e167223 */ /* 0x000fc80000000016 */
[----:B------:R-:W-:-:S04]  /*0370*/  FFMA R22, R13, R13, R22 ;  /* 0x0000000d0d167223 */ /* 0x000fc80000000016 */
[----:B------:R-:W-:-:S05]  /*0380*/  FADD R24, R22, 9.9999997171806853657e-10 ;  /* 0x3089705f16187421 */ /* 0x000fca0000000000 */
[----:B------:R-:W-:Y:S01]  /*0390*/  FSETP.GEU.AND P0, PT, |R24|, 1.175494350822287508e-38, PT ;  /* 0x008000001800780b */ /* 0x000fe20003f0e200 */
[C---:B------:R-:W-:Y:S01]  /*03a0*/  FADD R20, -R9.reuse, R20 ;  /* 0x0000001409147221 */ /* 0x040fe20000000100 */
[----:B------:R-:W-:Y:S01]  /*03b0*/  FADD R23, -R6, R23 ;  /* 0x0000001706177221 */ /* 0x000fe20000000100 */
[----:B------:R-:W-:-:S10]  /*03c0*/  FADD R18, -R9, R18 ;  /* 0x0000001209127221 */ /* 0x000fd40000000100 */
[----:B------:R-:W-:Y:S01]  /*03d0*/  @!P0 FMUL R24, R24, 16777216 ;  /* 0x4b80000018188820 */ /* 0x000fe20000400000 */
[----:B------:R-:W-:-:S03]  /*03e0*/  FADD R21, -R8, R21 ;  /* 0x0000001508157221 */ /* 0x000fc60000000100 */
[----:B------:R-:W0:Y:S01]  /*03f0*/  MUFU.RSQ R10, R24 ;  /* 0x00000018000a7308 */ /* 0x000e220000001400 */
[----:B------:R-:W-:Y:S01]  /*0400*/  FADD R17, -R6, R17 ;  /* 0x0000001106117221 */ /* 0x000fe20000000100 */
[----:B------:R-:W-:Y:S01]  /*0410*/  FADD R12, -R9, R12 ;  /* 0x0000000c090c7221 */ /* 0x000fe20000000100 */
[----:B0-----:R-:W-:-:S04]  /*0420*/  @!P0 FMUL R10, R10, 4096 ;  /* 0x458000000a0a8820 */ /* 0x001fc80000400000 */
[----:B------:R-:W-:-:S04]  /*0430*/  FMUL R22, R10, R10 ;  /* 0x0000000a0a167220 */ /* 0x000fc80000400000 */
[----:B------:R-:W-:Y:S01]  /*0440*/  FMUL R10, R10, R22 ;  /* 0x000000160a0a7220 */ /* 0x000fe20000400000 */
[----:B------:R-:W-:-:S03]  /*0450*/  FADD R22, -R8, R25 ;  /* 0x0000001908167221 */ /* 0x000fc60000000100 */
[-C--:B------:R-:W-:Y:S01]  /*0460*/  FFMA R14, R14, R10.reuse, R15 ;  /* 0x0000000a0e0e7223 */ /* 0x080fe2000000000f */
[----:B------:R-:W-:Y:S01]  /*0470*/  FADD R15, -R8, R29 ;  /* 0x0000001d080f7221 */ /* 0x000fe20000000100 */
[----:B------:R-:W-:Y:S01]  /*0480*/  FFMA R16, R16, R10, R19 ;  /* 0x0000000a10107223 */ /* 0x000fe20000000013 */
[----:B------:R-:W-:Y:S01]  /*0490*/  FADD R19, -R6, R27 ;  /* 0x0000001b06137221 */ /* 0x000fe20000000100 */
[----:B------:R-:W-:Y:S01]  /*04a0*/  FMUL R24, R22, R22 ;  /* 0x0000001616187220 */ /* 0x000fe20000400000 */
[----:B------:R-:W-:Y:S01]  /*04b0*/  FMUL R26, R15, R15 ;  /* 0x0000000f0f1a7220 */ /* 0x000fe20000400000 */
[----:B------:R-:W-:Y:S02]  /*04c0*/  FFMA R13, R13, R10, R0 ;  /* 0x0000000a0d0d7223 */ /* 0x000fe40000000000 */
[----:B------:R-:W-:Y:S01]  /*04d0*/  FFMA R27, R23, R23, R24 ;  /* 0x00000017171b7223 */ /* 0x000fe20000000018 */
[----:B------:R-:W-:Y:S01]  /*04e0*/  FFMA R25, R19, R19, R26 ;  /* 0x0000001313197223 */ /* 0x000fe2000000001a */
[----:B------:R-:W-:-:S02]  /*04f0*/  FMUL R24, R21, R21 ;  /* 0x0000001515187220 */ /* 0x000fc40000400000 */
[----:B------:R-:W-:Y:S01]  /*0500*/  FFMA R27, R18, R18, R27 ;  /* 0x00000012121b7223 */ /* 0x000fe2000000001b */
[----:B------:R-:W-:Y:S01]  /*0510*/  FFMA R25, R20, R20, R25 ;  /* 0x0000001414197223 */ /* 0x000fe20000000019 */
[----:B------:R-:W-:Y:S02]  /*0520*/  FFMA R29, R17, R17, R24 ;  /* 0x00000011111d7223 */ /* 0x000fe40000000018 */
[----:B------:R-:W-:Y:S01]  /*0530*/  FADD R28, R27, 9.9999997171806853657e-10 ;  /* 0x3089705f1b1c7421 */ /* 0x000fe20000000000 */
[----:B------:R-:W-:Y:S01]  /*0540*/  FADD R25, R25, 9.9999997171806853657e-10 ;  /* 0x3089705f19197421 */ /* 0x000fe20000000000 */
[----:B------:R-:W-:-:S03]  /*0550*/  FFMA R29, R12, R12, R29 ;  /* 0x0000000c0c1d7223 */ /* 0x000fc6000000001d */
[----:B------:R-:W-:Y:S01]  /*0560*/  FSETP.GEU.AND P1, PT, |R28|, 1.175494350822287508e-38, PT ;  /* 0x008000001c00780b */ /* 0x000fe20003f2e200 */
[----:B------:R-:W-:Y:S01]  /*0570*/  FADD R29, R29, 9.9999997171806853657e-10 ;  /* 0x3089705f1d1d7421 */ /* 0x000fe20000000000 */
[----:B------:R-:W-:-:S04]  /*0580*/  FSETP.GEU.AND P0, PT, |R25|, 1.175494350822287508e-38, PT ;  /* 0x008000001900780b */ /* 0x000fc80003f0e200 */
[----:B------:R-:W-:-:S07]  /*0590*/  FSETP.GEU.AND P2, PT, |R29|, 1.175494350822287508e-38, PT ;  /* 0x008000001d00780b */ /* 0x000fce0003f4e200 */
[----:B------:R-:W-:Y:S02]  /*05a0*/  @!P1 FMUL R28, R28, 16777216 ;  /* 0x4b8000001c1c9820 */ /* 0x000fe40000400000 */
[----:B------:R-:W-:Y:S02]  /*05b0*/  @!P0 FMUL R25, R25, 16777216 ;  /* 0x4b80000019198820 */ /* 0x000fe40000400000 */
[----:B------:R-:W0:Y:S02]  /*05c0*/  MUFU.RSQ R24, R28 ;  /* 0x0000001c00187308 */ /* 0x000e240000001400 */
[----:B------:R-:W-:-:S06]  /*05d0*/  @!P2 FMUL R29, R29, 16777216 ;  /* 0x4b8000001d1da820 */ /* 0x000fcc0000400000 */
[----:B------:R-:W1:Y:S08]  /*05e0*/  MUFU.RSQ R26, R25 ;  /* 0x00000019001a7308 */ /* 0x000e700000001400 */
[----:B------:R2:W3:Y:S01]  /*05f0*/  MUFU.RSQ R0, R29 ;  /* 0x0000001d00007308 */ /* 0x0004e20000001400 */
[----:B0-----:R-:W-:Y:S01]  /*0600*/  @!P1 FMUL R24, R24, 4096 ;  /* 0x4580000018189820 */ /* 0x001fe20000400000 */
[----:B-1----:R-:W-:-:S03]  /*0610*/  @!P0 FMUL R26, R26, 4096 ;  /* 0x458000001a1a8820 */ /* 0x002fc60000400000 */
[----:B--2---:R-:W-:Y:S01]  /*0620*/  FMUL R29, R24, R24 ;  /* 0x00000018181d7220 */ /* 0x004fe20000400000 */
[----:B------:R-:W-:Y:S01]  /*0630*/  IADD3 R2, P0, PT, R2, 0x60, RZ ;  /* 0x0000006002027810 */ /* 0x000fe20007f1e0ff */
[----:B------:R-:W-:-:S03]  /*0640*/  FMUL R27, R26, R26 ;  /* 0x0000001a1a1b7220 */ /* 0x000fc60000400000 */
[----:B------:R-:W-:Y:S01]  /*0650*/  IADD3.X R3, PT, PT, RZ, R3, RZ, P0, !PT ;  /* 0x00000003ff037210 */ /* 0x000fe200007fe4ff */
[----:B------:R-:W-:Y:S01]  /*0660*/  FMUL R27, R26, R27 ;  /* 0x0000001b1a1b7220 */ /* 0x000fe20000400000 */
[----:B---3--:R-:W-:-:S03]  /*0670*/  @!P2 FMUL R0, R0, 4096 ;  /* 0x458000000000a820 */ /* 0x008fc60000400000 */
[----:B------:R-:W-:Y:S01]  /*0680*/  FFMA R14, R19, R27, R14 ;  /* 0x0000001b130e7223 */ /* 0x000fe2000000000e */
[----:B------:R-:W-:Y:S01]  /*0690*/  FMUL R19, R24, R29 ;  /* 0x0000001d18137220 */ /* 0x000fe20000400000 */
[-C--:B------:R-:W-:Y:S01]  /*06a0*/  FFMA R15, R15, R27.reuse, R16 ;  /* 0x0000001b0f0f7223 */ /* 0x080fe20000000010 */
[----:B------:R-:W-:Y:S02]  /*06b0*/  FFMA R13, R20, R27, R13 ;  /* 0x0000001b140d7223 */ /* 0x000fe4000000000d */
[-C--:B------:R-:W-:Y:S01]  /*06c0*/  FFMA R14, R23, R19.reuse, R14 ;  /* 0x00000013170e7223 */ /* 0x080fe2000000000e */
[----:B------:R-:W-:Y:S01]  /*06d0*/  FMUL R23, R0, R0 ;  /* 0x0000000000177220 */ /* 0x000fe20000400000 */
[-C--:B------:R-:W-:Y:S01]  /*06e0*/  FFMA R22, R22, R19.reuse, R15 ;  /* 0x0000001316167223 */ /* 0x080fe2000000000f */
[----:B------:R-:W-:Y:S02]  /*06f0*/  FFMA R13, R18, R19, R13 ;  /* 0x00000013120d7223 */ /* 0x000fe4000000000d */
[----:B------:R-:W-:-:S04]  /*0700*/  FMUL R0, R0, R23 ;  /* 0x0000001700007220 */ /* 0x000fc80000400000 */
[-C--:B------:R-:W-:Y:S01]  /*0710*/  FFMA R15, R17, R0.reuse, R14 ;  /* 0x00000000110f7223 */ /* 0x080fe2000000000e */
[-C--:B------:R-:W-:Y:S01]  /*0720*/  FFMA R19, R21, R0.reuse, R22 ;  /* 0x0000000015137223 */ /* 0x080fe20000000016 */
[----:B------:R-:W-:Y:S01]  /*0730*/  FFMA R0, R12, R0, R13 ;  /* 0x000000000c007223 */ /* 0x000fe2000000000d */
[----:B------:R-:W-:Y:S06]  /*0740*/  BRA.U UP1, `(.L_x_2) ;  /* 0xfffffff901bc7547 */ /* 0x000fec000b83ffff */
.L_x_1:
[----:B------:R-:W-:Y:S05]  /*0750*/  BRA.U !UP0, `(.L_x_0) ;  /* 0x0000000508047547 */ /* 0x000fea000b800000 */
[----:B------:R-:W-:Y:S02]  /*0760*/  UISETP.NE.AND UP0, UPT, UR6, 0x1, UPT ;  /* 0x000000010600788c */ /* 0x000fe4000bf05270 */
[----:B------:R-:W-:-:S04]  /*0770*/  ULOP3.LUT UR4, UR9, 0x1, URZ, 0xc0, !UPT ;  /* 0x0000000109047892 */ /* 0x000fc8000f8ec0ff */
[----:B------:R-:W-:-:S03]  /*0780*/  UISETP.NE.U32.AND UP1, UPT, UR4, 0x1, UPT ;  /* 0x000000010400788c */ /* 0x000fc6000bf25070 */
[----:B------:R-:W-:Y:S08]  /*0790*/  BRA.U !UP0, `(.L_x_3) ;  /* 0x0000000108a07547 */ /* 0x000ff0000b800000 */
[----:B------:R-:W-:-:S05]  /*07a0*/  IMAD.WIDE.U32 R2, R11, 0x18, R4 ;  /* 0x000000180b027825 */ /* 0x000fca00078e0004 */
[----:B------:R-:W2:Y:S04]  /*07b0*/  LDG.E R17, desc[UR10][R2.64+0x4] ;  /* 0x0000040a02117981 */ /* 0x000ea8000c1e1900 */
[----:B------:R-:W3:Y:S04]  /*07c0*/  LDG.E R21, desc[UR10][R2.64+0x1c] ;  /* 0x00001c0a02157981 */ /* 0x000ee8000c1e1900 */
[----:B------:R-:W4:Y:S04]  /*07d0*/  LDG.E R13, desc[UR10][R2.64] ;  /* 0x0000000a020d7981 */ /* 0x000f28000c1e1900 */
[----:B------:R-:W4:Y:S04]  /*07e0*/  LDG.E R16, desc[UR10][R2.64+0x8] ;  /* 0x0000080a02107981 */ /* 0x000f28000c1e1900 */
[----:B------:R-:W4:Y:S04]  /*07f0*/  LDG.E R23, desc[UR10][R2.64+0x18] ;  /* 0x0000180a02177981 */ /* 0x000f28000c1e1900 */
[----:B------:R-:W4:Y:S01]  /*0800*/  LDG.E R20, desc[UR10][R2.64+0x20] ;  /* 0x0000200a02147981 */ /* 0x000f22000c1e1900 */
[----:B------:R-:W-:Y:S01]  /*0810*/  IADD3 R11, PT, PT, R11, 0x2, RZ ;  /* 0x000000020b0b7810 */ /* 0x000fe20007ffe0ff */
[C---:B--2--5:R-:W-:Y:S01]  /*0820*/  FADD R12, -R8.reuse, R17 ;  /* 0x00000011080c7221 */ /* 0x064fe20000000100 */
[----:B---3--:R-:W-:-:S03]  /*0830*/  FADD R10, -R8, R21 ;  /* 0x00000015080a7221 */ /* 0x008fc60000000100 */
[----:B------:R-:W-:Y:S01]  /*0840*/  FMUL R21, R12, R12 ;  /* 0x0000000c0c157220 */ /* 0x000fe20000400000 */
[----:B----4-:R-:W-:Y:S01]  /*0850*/  FADD R14, -R6, R13 ;  /* 0x0000000d060e7221 */ /* 0x010fe20000000100 */
[----:B------:R-:W-:Y:S01]  /*0860*/  FMUL R22, R10, R10 ;  /* 0x0000000a0a167220 */ /* 0x000fe20000400000 */
[----:B------:R-:W-:Y:S02]  /*0870*/  FADD R17, -R9, R16 ;  /* 0x0000001009117221 */ /* 0x000fe40000000100 */
[----:B------:R-:W-:Y:S01]  /*0880*/  FFMA R18, R14, R14, R21 ;  /* 0x0000000e0e127223 */ /* 0x000fe20000000015 */
[----:B------:R-:W-:-:S03]  /*0890*/  FADD R13, -R6, R23 ;  /* 0x00000017060d7221 */ /* 0x000fc60000000100 */
[----:B------:R-:W-:Y:S01]  /*08a0*/  FFMA R18, R17, R17, R18 ;  /* 0x0000001111127223 */ /* 0x000fe20000000012 */
[----:B------:R-:W-:Y:S01]  /*08b0*/  FADD R16, -R9, R20 ;  /* 0x0000001409107221 */ /* 0x000fe20000000100 */
[----:B------:R-:W-:Y:S02]  /*08c0*/  FFMA R21, R13, R13, R22 ;  /* 0x0000000d0d157223 */ /* 0x000fe40000000016 */
[----:B------:R-:W-:Y:S02]  /*08d0*/  FADD R18, R18, 9.9999997171806853657e-10 ;  /* 0x3089705f12127421 */ /* 0x000fe40000000000 */
[----:B------:R-:W-:-:S03]  /*08e0*/  FFMA R21, R16, R16, R21 ;  /* 0x0000001010157223 */ /* 0x000fc60000000015 */
[----:B------:R-:W-:Y:S01]  /*08f0*/  FSETP.GEU.AND P0, PT, |R18|, 1.175494350822287508e-38, PT ;  /* 0x008000001200780b */ /* 0x000fe20003f0e200 */
[----:B------:R-:W-:-:S05]  /*0900*/  FADD R21, R21, 9.9999997171806853657e-10 ;  /* 0x3089705f15157421 */ /* 0x000fca0000000000 */
[----:B------:R-:W-:-:S07]  /*0910*/  FSETP.GEU.AND P1, PT, |R21|, 1.175494350822287508e-38, PT ;  /* 0x008000001500780b */ /* 0x000fce0003f2e200 */
[----:B------:R-:W-:-:S04]  /*0920*/  @!P0 FMUL R18, R18, 16777216 ;  /* 0x4b80000012128820 */ /* 0x000fc80000400000 */
[----:B------:R-:W0:Y:S02]  /*0930*/  MUFU.RSQ R2, R18 ;  /* 0x0000001200027308 */ /* 0x000e240000001400 */
[----:B------:R-:W-:-:S06]  /*0940*/  @!P1 FMUL R21, R21, 16777216 ;  /* 0x4b80000015159820 */ /* 0x000fcc0000400000 */
[----:B------:R-:W1:Y:S01]  /*0950*/  MUFU.RSQ R20, R21 ;  /* 0x0000001500147308 */ /* 0x000e620000001400 */
[----:B0-----:R-:W-:-:S04]  /*0960*/  @!P0 FMUL R2, R2, 4096 ;  /* 0x4580000002028820 */ /* 0x001fc80000400000 */
[----:B------:R-:W-:Y:S01]  /*0970*/  FMUL R3, R2, R2 ;  /* 0x0000000202037220 */ /* 0x000fe20000400000 */
[----:B-1----:R-:W-:-:S03]  /*0980*/  @!P1 FMUL R20, R20, 4096 ;  /* 0x4580000014149820 */ /* 0x002fc60000400000 */
[----:B------:R-:W-:Y:S01]  /*0990*/  FMUL R3, R2, R3 ;  /* 0x0000000302037220 */ /* 0x000fe20000400000 */
[----:B------:R-:W-:-:S03]  /*09a0*/  FMUL R23, R20, R20 ;  /* 0x0000001414177220 */ /* 0x000fc60000400000 */
[-C--:B------:R-:W-:Y:S01]  /*09b0*/  FFMA R14, R14, R3.reuse, R15 ;  /* 0x000000030e0e7223 */ /* 0x080fe2000000000f */
[-C--:B------:R-:W-:Y:S01]  /*09c0*/  FFMA R19, R12, R3.reuse, R19 ;  /* 0x000000030c137223 */ /* 0x080fe20000000013 */
[----:B------:R-:W-:Y:S01]  /*09d0*/  FFMA R3, R17, R3, R0 ;  /* 0x0000000311037223 */ /* 0x000fe20000000000 */
[----:B------:R-:W-:-:S04]  /*09e0*/  FMUL R23, R20, R23 ;  /* 0x0000001714177220 */ /* 0x000fc80000400000 */
[-C--:B------:R-:W-:Y:S01]  /*09f0*/  FFMA R15, R13, R23.reuse, R14 ;  /* 0x000000170d0f7223 */ /* 0x080fe2000000000e */
[-C--:B------:R-:W-:Y:S01]  /*0a00*/  FFMA R19, R10, R23.reuse, R19 ;  /* 0x000000170a137223 */ /* 0x080fe20000000013 */
[----:B------:R-:W-:-:S07]  /*0a10*/  FFMA R0, R16, R23, R3 ;  /* 0x0000001710007223 */ /* 0x000fce0000000003 */
.L_x_3:
[----:B------:R-:W-:Y:S05]  /*0a20*/  BRA.U UP1, `(.L_x_0) ;  /* 0x0000000101507547 */ /* 0x000fea000b800000 */
[----:B------:R-:W-:-:S05]  /*0a30*/  IMAD.WIDE.U32 R4, R11, 0x18, R4 ;  /* 0x000000180b047825 */ /* 0x000fca00078e0004 */
[----:B------:R-:W2:Y:S04]  /*0a40*/  LDG.E R11, desc[UR10][R4.64+0x4] ;  /* 0x0000040a040b7981 */ /* 0x000ea8000c1e1900 */
[----:B------:R-:W3:Y:S04]  /*0a50*/  LDG.E R3, desc[UR10][R4.64] ;  /* 0x0000000a04037981 */ /* 0x000ee8000c1e1900 */
[----:B------:R-:W4:Y:S01]  /*0a60*/  LDG.E R2, desc[UR10][R4.64+0x8] ;  /* 0x0000080a04027981 */ /* 0x000f22000c1e1900 */
[----:B--2--5:R-:W-:Y:S01]  /*0a70*/  FADD R8, -R8, R11 ;  /* 0x0000000b08087221 */ /* 0x024fe20000000100 */
[----:B---3--:R-:W-:-:S03]  /*0a80*/  FADD R6, -R6, R3 ;  /* 0x0000000306067221 */ /* 0x008fc60000000100 */
[----:B------:R-:W-:Y:S01]  /*0a90*/  FMUL R3, R8, R8 ;  /* 0x0000000808037220 */ /* 0x000fe20000400000 */
[----:B----4-:R-:W-:-:S03]  /*0aa0*/  FADD R9, -R9, R2 ;  /* 0x0000000209097221 */ /* 0x010fc60000000100 */
[----:B------:R-:W-:-:S04]  /*0ab0*/  FFMA R2, R6, R6, R3 ;  /* 0x0000000606027223 */ /* 0x000fc80000000003 */
[----:B------:R-:W-:-:S04]  /*0ac0*/  FFMA R2, R9, R9, R2 ;  /* 0x0000000909027223 */ /* 0x000fc80000000002 */
[----:B------:R-:W-:-:S05]  /*0ad0*/  FADD R2, R2, 9.9999997171806853657e-10 ;  /* 0x3089705f02027421 */ /* 0x000fca0000000000 */
[----:B------:R-:W-:-:S13]  /*0ae0*/  FSETP.GEU.AND P0, PT, |R2|, 1.175494350822287508e-38, PT ;  /* 0x008000000200780b */ /* 0x000fda0003f0e200 */
[----:B------:R-:W-:-:S04]  /*0af0*/  @!P0 FMUL R2, R2, 16777216 ;  /* 0x4b80000002028820 */ /* 0x000fc80000400000 */
[----:B------:R-:W0:Y:S02]  /*0b00*/  MUFU.RSQ R3, R2 ;  /* 0x0000000200037308 */ /* 0x000e240000001400 */
[----:B0-----:R-:W-:-:S04]  /*0b10*/  @!P0 FMUL R3, R3, 4096 ;  /* 0x4580000003038820 */ /* 0x001fc80000400000 */
[----:B------:R-:W-:-:S04]  /*0b20*/  FMUL R4, R3, R3 ;  /* 0x0000000303047220 */ /* 0x000fc80000400000 */
[----:B------:R-:W-:-:S04]  /*0b30*/  FMUL R4, R3, R4 ;  /* 0x0000000403047220 */ /* 0x000fc80000400000 */
[-C--:B------:R-:W-:Y:S01]  /*0b40*/  FFMA R15, R6, R4.reuse, R15 ;  /* 0x00000004060f7223 */ /* 0x080fe2000000000f */
[-C--:B------:R-:W-:Y:S01]  /*0b50*/  FFMA R19, R8, R4.reuse, R19 ;  /* 0x0000000408137223 */ /* 0x080fe20000000013 */
[----:B------:R-:W-:-:S07]  /*0b60*/  FFMA R0, R9, R4, R0 ;  /* 0x0000000409007223 */ /* 0x000fce0000000000 */
.L_x_0:
[----:B------:R-:W1:Y:S01]  /*0b70*/  LDC.64 R2, c[0x0][0x380] ;  /* 0x0000e000ff027b82 */ /* 0x000e620000000a00 */
[----:B------:R-:W2:Y:S01]  /*0b80*/  LDCU UR4, c[0x0][0x388] ;  /* 0x00007100ff0477ac */ /* 0x000ea20008000800 */
[----:B-1----:R-:W-:-:S05]  /*0b90*/  IMAD.WIDE R2, R7, 0x18, R2 ;  /* 0x0000001807027825 */ /* 0x002fca00078e0202 */
[----:B0-----:R-:W2:Y:S04]  /*0ba0*/  LDG.E R4, desc[UR10][R2.64+0xc] ;  /* 0x00000c0a02047981 */ /* 0x001ea8000c1e1900 */
[----:B-----5:R-:W3:Y:S04]  /*0bb0*/  LDG.E R6, desc[UR10][R2.64+0x10] ;  /* 0x0000100a02067981 */ /* 0x020ee8000c1e1900 */
[----:B------:R-:W4:Y:S01]  /*0bc0*/  LDG.E R5, desc[UR10][R2.64+0x14] ;  /* 0x0000140a02057981 */ /* 0x000f22000c1e1900 */
[----:B--2---:R-:W-:Y:S01]  /*0bd0*/  FFMA R15, R15, UR4, R4 ;  /* 0x000000040f0f7c23 */ /* 0x004fe20008000004 */
[----:B---3--:R-:W-:-:S04]  /*0be0*/  FFMA R19, R19, UR4, R6 ;  /* 0x0000000413137c23 */ /* 0x008fc80008000006 */
[----:B------:R-:W-:Y:S01]  /*0bf0*/  STG.E desc[UR10][R2.64+0xc], R15 ;  /* 0x00000c0f02007986 */ /* 0x000fe2000c10190a */
[----:B----4-:R-:W-:-:S03]  /*0c00*/  FFMA R5, R0, UR4, R5 ;  /* 0x0000000400057c23 */ /* 0x010fc60008000005 */
[----:B------:R-:W-:Y:S04]  /*0c10*/  STG.E desc[UR10][R2.64+0x10], R19 ;  /* 0x0000101302007986 */ /* 0x000fe8000c10190a */
[----:B------:R-:W-:Y:S01]  /*0c20*/  STG.E desc[UR10][R2.64+0x14], R5 ;  /* 0x0000140502007986 */ /* 0x000fe2000c10190a */
[----:B------:R-:W-:Y:S05]  /*0c30*/  EXIT ;  /* 0x000000000000794d */ /* 0x000fea0003800000 */
.L_x_4:
[----:B------:R-:W-:-:S00]  /*0c40*/  BRA `(.L_x_4) ;  /* 0xfffffffc00fc7947 */ /* 0x000fc0000383ffff */
[----:B------:R-:W-:-:S00]  /*0c50*/  NOP ;  /* 0x0000000000007918 */ /* 0x000fc00000000000 */
        /* <DEDUP_REMOVED lines=10> */
.L_x_5:


//--------------------- .nv.shared.reserved.0     --------------------------
	.section	.nv.shared.reserved.0,"aw",@nobits
	.weak		__nv_reservedSMEM_offset_0_alias
	.size		__nv_reservedSMEM_offset_0_alias, 0, 64
	.other		__nv_reservedSMEM_offset_0_alias,@"STO_CUDA_RESERVED_SHARED STV_DEFAULT"
__nv_reservedSMEM_offset_0_alias:
	.zero		0
	.zero		64


//--------------------- .nv.constant0._Z9bodyForceP4Bodyfi --------------------------
	.section	.nv.constant0._Z9bodyForceP4Bodyfi,"a",@progbits
	.sectionflags	@""
	.align	4
.nv.constant0._Z9bodyForceP4Bodyfi:
	.zero		912


//--------------------- SYMBOLS --------------------------

	.type		.nv.reservedSmem.offset0,@object
	.size		.nv.reservedSmem.offset0,0x4
